//
// Generated by NVIDIA NVVM Compiler
//
// Compiler Build ID: CL-36424714
// Cuda compilation tools, release 13.0, V13.0.88
// Based on NVVM 20.0.0
//

.version 9.0
.target sm_100
.address_size 64

	// .globl	_Z11partial_dotPKfS0_Pfi
// _ZZ11partial_dotPKfS0_PfiE5cache has been demoted

.visible .entry _Z11partial_dotPKfS0_Pfi(
	.param .u64 .ptr .align 1 _Z11partial_dotPKfS0_Pfi_param_0,
	.param .u64 .ptr .align 1 _Z11partial_dotPKfS0_Pfi_param_1,
	.param .u64 .ptr .align 1 _Z11partial_dotPKfS0_Pfi_param_2,
	.param .u32 _Z11partial_dotPKfS0_Pfi_param_3
)
{
	.reg .pred 	%p<8>;
	.reg .b32 	%r<15>;
	.reg .b32 	%f<20>;
	.reg .b64 	%rd<12>;
	// demoted variable
	.shared .align 4 .b8 _ZZ11partial_dotPKfS0_PfiE5cache[64];
	ld.param.u64 	%rd3, [_Z11partial_dotPKfS0_Pfi_param_0];
	ld.param.u64 	%rd4, [_Z11partial_dotPKfS0_Pfi_param_1];
	ld.param.u64 	%rd5, [_Z11partial_dotPKfS0_Pfi_param_2];
	ld.param.u32 	%r9, [_Z11partial_dotPKfS0_Pfi_param_3];
	mov.u32 	%r1, %ctaid.x;
	mov.u32 	%r2, %ntid.x;
	mov.u32 	%r3, %tid.x;
	mad.lo.s32 	%r14, %r1, %r2, %r3;
	shl.b32 	%r10, %r3, 2;
	mov.u32 	%r11, _ZZ11partial_dotPKfS0_PfiE5cache;
	add.s32 	%r5, %r11, %r10;
	mov.b32 	%r12, 0;
	st.shared.u32 	[%r5], %r12;
	setp.ge.s32 	%p1, %r14, %r9;
	@%p1 bra 	$L__BB0_4;
	mov.u32 	%r13, %nctaid.x;
	mul.lo.s32 	%r6, %r13, %r2;
	cvta.to.global.u64 	%rd1, %rd3;
	cvta.to.global.u64 	%rd2, %rd4;
	mov.f32 	%f19, 0f00000000;
$L__BB0_2:
	mul.wide.s32 	%rd6, %r14, 4;
	add.s64 	%rd7, %rd1, %rd6;
	ld.global.f32 	%f4, [%rd7];
	add.s64 	%rd8, %rd2, %rd6;
	ld.global.f32 	%f5, [%rd8];
	fma.rn.f32 	%f19, %f4, %f5, %f19;
	add.s32 	%r14, %r14, %r6;
	setp.lt.s32 	%p2, %r14, %r9;
	@%p2 bra 	$L__BB0_2;
	st.shared.f32 	[%r5], %f19;
$L__BB0_4:
	bar.sync 	0;
	setp.gt.u32 	%p3, %r3, 7;
	@%p3 bra 	$L__BB0_6;
	ld.shared.f32 	%f6, [%r5+32];
	ld.shared.f32 	%f7, [%r5];
	add.f32 	%f8, %f6, %f7;
	st.shared.f32 	[%r5], %f8;
$L__BB0_6:
	bar.sync 	0;
	setp.gt.u32 	%p4, %r3, 3;
	@%p4 bra 	$L__BB0_8;
	ld.shared.f32 	%f9, [%r5+16];
	ld.shared.f32 	%f10, [%r5];
	add.f32 	%f11, %f9, %f10;
	st.shared.f32 	[%r5], %f11;
$L__BB0_8:
	bar.sync 	0;
	setp.gt.u32 	%p5, %r3, 1;
	@%p5 bra 	$L__BB0_10;
	ld.shared.f32 	%f12, [%r5+8];
	ld.shared.f32 	%f13, [%r5];
	add.f32 	%f14, %f12, %f13;
	st.shared.f32 	[%r5], %f14;
$L__BB0_10:
	bar.sync 	0;
	setp.ne.s32 	%p6, %r3, 0;
	@%p6 bra 	$L__BB0_12;
	ld.shared.f32 	%f15, [_ZZ11partial_dotPKfS0_PfiE5cache+4];
	ld.shared.f32 	%f16, [%r5];
	add.f32 	%f17, %f15, %f16;
	st.shared.f32 	[%r5], %f17;
$L__BB0_12:
	setp.ne.s32 	%p7, %r3, 0;
	bar.sync 	0;
	@%p7 bra 	$L__BB0_14;
	ld.shared.f32 	%f18, [_ZZ11partial_dotPKfS0_PfiE5cache];
	cvta.to.global.u64 	%rd9, %rd5;
	mul.wide.u32 	%rd10, %r1, 4;
	add.s64 	%rd11, %rd9, %rd10;
	st.global.f32 	[%rd11], %f18;
$L__BB0_14:
	ret;

}
	// .globl	_Z11init_vectorPfi
.visible .entry _Z11init_vectorPfi(
	.param .u64 .ptr .align 1 _Z11init_vectorPfi_param_0,
	.param .u32 _Z11init_vectorPfi_param_1
)
{
	.reg .pred 	%p<3>;
	.reg .b32 	%r<12>;
	.reg .b64 	%rd<5>;

	ld.param.u64 	%rd2, [_Z11init_vectorPfi_param_0];
	ld.param.u32 	%r6, [_Z11init_vectorPfi_param_1];
	mov.u32 	%r7, %ctaid.x;
	mov.u32 	%r1, %ntid.x;
	mov.u32 	%r8, %tid.x;
	mad.lo.s32 	%r11, %r7, %r1, %r8;
	setp.ge.s32 	%p1, %r11, %r6;
	@%p1 bra 	$L__BB1_3;
	mov.u32 	%r9, %nctaid.x;
	mul.lo.s32 	%r3, %r9, %r1;
	cvta.to.global.u64 	%rd1, %rd2;
$L__BB1_2:
	mul.wide.s32 	%rd3, %r11, 4;
	add.s64 	%rd4, %rd1, %rd3;
	mov.b32 	%r10, 1065353216;
	st.global.u32 	[%rd4], %r10;
	add.s32 	%r11, %r11, %r3;
	setp.lt.s32 	%p2, %r11, %r6;
	@%p2 bra 	$L__BB1_2;
$L__BB1_3:
	ret;

}


// ===== COMPILED SASS (sm_100) =====

	.target	sm_100

	.elftype	@"ET_EXEC"


//--------------------- .note.nv.tkinfo           --------------------------
	.section	.note.nv.tkinfo,"",@"SHT_NOTE"
	.sectionflags	@"SHF_NOTE_NV_TKINFO"
	.tkinfo
        /*0018*/ 	.word	0x00000002
        /*0030*/ 	.string	""
        /*0030*/ 	.string	"ptxas"
        /*0030*/ 	.string	"Cuda compilation tools, release 13.0, V13.0.88"
        /*0030*/ 	.string	"Build cuda_13.0.r13.0/compiler.36424714_0"
        /*0030*/ 	.string	"-arch sm_100 -m 64 "



//--------------------- .note.nv.cuinfo           --------------------------
	.section	.note.nv.cuinfo,"",@"SHT_NOTE"
	.sectionflags	@"SHF_NOTE_NV_CUINFO"
        /*0018*/ 	.short	0x0002
        /*001a*/ 	.short	0x0064
        /*001c*/ 	.short	0x0082
	.zero		2


//--------------------- .nv.info                  --------------------------
	.section	.nv.info,"",@"SHT_CUDA_INFO"
	.align	4


	//----- nvinfo : EIATTR_REGCOUNT
	.align		4
        /*0000*/ 	.byte	0x04, 0x2f
        /*0002*/ 	.short	(.L_1 - .L_0)
	.align		4
.L_0:
        /*0004*/ 	.word	index@(_Z11partial_dotPKfS0_Pfi)
        /*0008*/ 	.word	0x00000012


	//----- nvinfo : EIATTR_FRAME_SIZE
	.align		4
.L_1:
        /*000c*/ 	.byte	0x04, 0x11
        /*000e*/ 	.short	(.L_3 - .L_2)
	.align		4
.L_2:
        /*0010*/ 	.word	index@(_Z11partial_dotPKfS0_Pfi)
        /*0014*/ 	.word	0x00000000


	//----- nvinfo : EIATTR_REGCOUNT
	.align		4
.L_3:
        /*0018*/ 	.byte	0x04, 0x2f
        /*001a*/ 	.short	(.L_5 - .L_4)
	.align		4
.L_4:
        /*001c*/ 	.word	index@(_Z11init_vectorPfi)
        /*0020*/ 	.word	0x0000000c


	//----- nvinfo : EIATTR_FRAME_SIZE
	.align		4
.L_5:
        /*0024*/ 	.byte	0x04, 0x11
        /*0026*/ 	.short	(.L_7 - .L_6)
	.align		4
.L_6:
        /*0028*/ 	.word	index@(_Z11init_vectorPfi)
        /*002c*/ 	.word	0x00000000


	//----- nvinfo : EIATTR_MIN_STACK_SIZE
	.align		4
.L_7:
        /*0030*/ 	.byte	0x04, 0x12
        /*0032*/ 	.short	(.L_9 - .L_8)
	.align		4
.L_8:
        /*0034*/ 	.word	index@(_Z11init_vectorPfi)
        /*0038*/ 	.word	0x00000000


	//----- nvinfo : EIATTR_MIN_STACK_SIZE
	.align		4
.L_9:
        /*003c*/ 	.byte	0x04, 0x12
        /*003e*/ 	.short	(.L_11 - .L_10)
	.align		4
.L_10:
        /*0040*/ 	.word	index@(_Z11partial_dotPKfS0_Pfi)
        /*0044*/ 	.word	0x00000000
.L_11:


//--------------------- .nv.compat                --------------------------
	.section	.nv.compat,"",@"SHT_CUDA_COMPAT_INFO"
	.align	4
        /*0000*/ 	.byte	0x02, 0x09, 0x00, 0x00, 0x02, 0x02, 0x01, 0x00, 0x02, 0x05, 0x05, 0x00, 0x03, 0x07, 0x01, 0x01
        /*0010*/ 	.byte	0x02, 0x03, 0x00, 0x00, 0x02, 0x06, 0x01, 0x00, 0x04, 0x0b, 0x08, 0x00, 0x09, 0x00, 0x00, 0x00
        /*0020*/ 	.byte	0x00, 0x00, 0x00, 0x00


//--------------------- .nv.info._Z11init_vectorPfi --------------------------
	.section	.nv.info._Z11init_vectorPfi,"",@"SHT_CUDA_INFO"
	.sectionflags	@""
	.align	4


	//----- nvinfo : EIATTR_CUDA_API_VERSION
	.align		4
        /*0000*/ 	.byte	0x04, 0x37
        /*0002*/ 	.short	(.L_13 - .L_12)
.L_12:
        /*0004*/ 	.word	0x00000082


	//----- nvinfo : EIATTR_KPARAM_INFO
	.align		4
.L_13:
        /*0008*/ 	.byte	0x04, 0x17
        /*000a*/ 	.short	(.L_15 - .L_14)
.L_14:
        /*000c*/ 	.word	0x00000000
        /*0010*/ 	.short	0x0001
        /*0012*/ 	.short	0x0008
        /*0014*/ 	.byte	0x00, 0xf0, 0x11, 0x00


	//----- nvinfo : EIATTR_KPARAM_INFO
	.align		4
.L_15:
        /*0018*/ 	.byte	0x04, 0x17
        /*001a*/ 	.short	(.L_17 - .L_16)
.L_16:
        /*001c*/ 	.word	0x00000000
        /*0020*/ 	.short	0x0000
        /*0022*/ 	.short	0x0000
        /*0024*/ 	.byte	0x00, 0xf5, 0x21, 0x00


	//----- nvinfo : EIATTR_SPARSE_MMA_MASK
	.align		4
.L_17:
        /*0028*/ 	.byte	0x03, 0x50
        /*002a*/ 	.short	0x0000


	//----- nvinfo : EIATTR_MAXREG_COUNT
	.align		4
        /*002c*/ 	.byte	0x03, 0x1b
        /*002e*/ 	.short	0x00ff


	//----- nvinfo : EIATTR_MERCURY_ISA_VERSION
	.align		4
        /*0030*/ 	.byte	0x03, 0x5f
        /*0032*/ 	.short	0x0101


	//----- nvinfo : EIATTR_VRC_CTA_INIT_COUNT
	.align		4
        /*0034*/ 	.byte	0x02, 0x4a
	.zero		1
	.zero		1


	//----- nvinfo : EIATTR_EXIT_INSTR_OFFSETS
	.align		4
        /*0038*/ 	.byte	0x04, 0x1c
        /*003a*/ 	.short	(.L_19 - .L_18)


	//   ....[0]....
.L_18:
        /*003c*/ 	.word	0x00000070


	//   ....[1]....
        /*0040*/ 	.word	0x00000120


	//----- nvinfo : EIATTR_CRS_STACK_SIZE
	.align		4
.L_19:
        /*0044*/ 	.byte	0x04, 0x1e
        /*0046*/ 	.short	(.L_21 - .L_20)
.L_20:
        /*0048*/ 	.word	0x00000000


	//----- nvinfo : EIATTR_CBANK_PARAM_SIZE
	.align		4
.L_21:
        /*004c*/ 	.byte	0x03, 0x19
        /*004e*/ 	.short	0x000c


	//----- nvinfo : EIATTR_PARAM_CBANK
	.align		4
        /*0050*/ 	.byte	0x04, 0x0a
        /*0052*/ 	.short	(.L_23 - .L_22)
	.align		4
.L_22:
        /*0054*/ 	.word	index@(.nv.constant0._Z11init_vectorPfi)
        /*0058*/ 	.short	0x0380
        /*005a*/ 	.short	0x000c


	//----- nvinfo : EIATTR_SW_WAR
	.align		4
.L_23:
        /*005c*/ 	.byte	0x04, 0x36
        /*005e*/ 	.short	(.L_25 - .L_24)
.L_24:
        /*0060*/ 	.word	0x00000008
.L_25:


//--------------------- .nv.info._Z11partial_dotPKfS0_Pfi --------------------------
	.section	.nv.info._Z11partial_dotPKfS0_Pfi,"",@"SHT_CUDA_INFO"
	.sectionflags	@""
	.align	4


	//----- nvinfo : EIATTR_CUDA_API_VERSION
	.align		4
        /*0000*/ 	.byte	0x04, 0x37
        /*0002*/ 	.short	(.L_27 - .L_26)
.L_26:
        /*0004*/ 	.word	0x00000082


	//----- nvinfo : EIATTR_KPARAM_INFO
	.align		4
.L_27:
        /*0008*/ 	.byte	0x04, 0x17
        /*000a*/ 	.short	(.L_29 - .L_28)
.L_28:
        /*000c*/ 	.word	0x00000000
        /*0010*/ 	.short	0x0003
        /*0012*/ 	.short	0x0018
        /*0014*/ 	.byte	0x00, 0xf0, 0x11, 0x00


	//----- nvinfo : EIATTR_KPARAM_INFO
	.align		4
.L_29:
        /*0018*/ 	.byte	0x04, 0x17
        /*001a*/ 	.short	(.L_31 - .L_30)
.L_30:
        /*001c*/ 	.word	0x00000000
        /*0020*/ 	.short	0x0002
        /*0022*/ 	.short	0x0010
        /*0024*/ 	.byte	0x00, 0xf5, 0x21, 0x00


	//----- nvinfo : EIATTR_KPARAM_INFO
	.align		4
.L_31:
        /*0028*/ 	.byte	0x04, 0x17
        /*002a*/ 	.short	(.L_33 - .L_32)
.L_32:
        /*002c*/ 	.word	0x00000000
        /*0030*/ 	.short	0x0001
        /*0032*/ 	.short	0x0008
        /*0034*/ 	.byte	0x00, 0xf5, 0x21, 0x00


	//----- nvinfo : EIATTR_KPARAM_INFO
	.align		4
.L_33:
        /*0038*/ 	.byte	0x04, 0x17
        /*003a*/ 	.short	(.L_35 - .L_34)
.L_34:
        /*003c*/ 	.word	0x00000000
        /*0040*/ 	.short	0x0000
        /*0042*/ 	.short	0x0000
        /*0044*/ 	.byte	0x00, 0xf5, 0x21, 0x00


	//----- nvinfo : EIATTR_SPARSE_MMA_MASK
	.align		4
.L_35:
        /*0048*/ 	.byte	0x03, 0x50
        /*004a*/ 	.short	0x0000


	//----- nvinfo : EIATTR_MAXREG_COUNT
	.align		4
        /*004c*/ 	.byte	0x03, 0x1b
        /*004e*/ 	.short	0x00ff


	//----- nvinfo : EIATTR_NUM_BARRIERS
	.align		4
        /*0050*/ 	.byte	0x02, 0x4c
        /*0052*/ 	.byte	0x01
	.zero		1


	//----- nvinfo : EIATTR_MERCURY_ISA_VERSION
	.align		4
        /*0054*/ 	.byte	0x03, 0x5f
        /*0056*/ 	.short	0x0101


	//----- nvinfo : EIATTR_VRC_CTA_INIT_COUNT
	.align		4
        /*0058*/ 	.byte	0x02, 0x4a
	.zero		1
	.zero		1


	//----- nvinfo : EIATTR_EXIT_INSTR_OFFSETS
	.align		4
        /*005c*/ 	.byte	0x04, 0x1c
        /*005e*/ 	.short	(.L_37 - .L_36)


	//   ....[0]....
.L_36:
        /*0060*/ 	.word	0x00000390


	//   ....[1]....
        /*0064*/ 	.word	0x000003e0


	//----- nvinfo : EIATTR_CRS_STACK_SIZE
	.align		4
.L_37:
        /*0068*/ 	.byte	0x04, 0x1e
        /*006a*/ 	.short	(.L_39 - .L_38)
.L_38:
        /*006c*/ 	.word	0x00000000


	//----- nvinfo : EIATTR_CBANK_PARAM_SIZE
	.align		4
.L_39:
        /*0070*/ 	.byte	0x03, 0x19
        /*0072*/ 	.short	0x001c


	//----- nvinfo : EIATTR_PARAM_CBANK
	.align		4
        /*0074*/ 	.byte	0x04, 0x0a
        /*0076*/ 	.short	(.L_41 - .L_40)
	.align		4
.L_40:
        /*0078*/ 	.word	index@(.nv.constant0._Z11partial_dotPKfS0_Pfi)
        /*007c*/ 	.short	0x0380
        /*007e*/ 	.short	0x001c


	//----- nvinfo : EIATTR_SW_WAR
	.align		4
.L_41:
        /*0080*/ 	.byte	0x04, 0x36
        /*0082*/ 	.short	(.L_43 - .L_42)
.L_42:
        /*0084*/ 	.word	0x00000008
.L_43:


//--------------------- .nv.callgraph             --------------------------
	.section	.nv.callgraph,"",@"SHT_CUDA_CALLGRAPH"
	.align	4
	.sectionentsize	8
	.align		4
        /*0000*/ 	.word	0x00000000
	.align		4
        /*0004*/ 	.word	0xffffffff
	.align		4
        /*0008*/ 	.word	0x00000000
	.align		4
        /*000c*/ 	.word	0xfffffffe
	.align		4
        /*0010*/ 	.word	0x00000000
	.align		4
        /*0014*/ 	.word	0xfffffffd
	.align		4
        /*0018*/ 	.word	0x00000000
	.align		4
        /*001c*/ 	.word	0xfffffffc


//--------------------- .text._Z11init_vectorPfi  --------------------------
	.section	.text._Z11init_vectorPfi,"ax",@progbits
	.align	128
        .global         _Z11init_vectorPfi
        .type           _Z11init_vectorPfi,@function
        .size           _Z11init_vectorPfi,(.L_x_7 - _Z11init_vectorPfi)
        .other          _Z11init_vectorPfi,@"STO_CUDA_ENTRY STV_DEFAULT"
_Z11init_vectorPfi:
.text._Z11init_vectorPfi:
[----:B------:R-:W-:Y:S01]  /*0000*/  LDC R1, c[0x0][0x37c] ;  /* 0x0000df00ff017b82 */ /* 0x000fe20000000800 */
[----:B------:R-:W0:Y:S07]  /*0010*/  S2R R0, SR_TID.X ;  /* 0x0000000000007919 */ /* 0x000e2e0000002100 */
[----:B------:R-:W0:Y:S01]  /*0020*/  S2UR UR4, SR_CTAID.X ;  /* 0x00000000000479c3 */ /* 0x000e220000002500 */
[----:B------:R-:W1:Y:S07]  /*0030*/  LDCU UR5, c[0x0][0x388] ;  /* 0x00007100ff0577ac */ /* 0x000e6e0008000800 */
[----:B------:R-:W0:Y:S02]  /*0040*/  LDC R7, c[0x0][0x360] ;  /* 0x0000d800ff077b82 */ /* 0x000e240000000800 */
[----:B0-----:R-:W-:-:S05]  /*0050*/  IMAD R0, R7, UR4, R0 ;  /* 0x0000000407007c24 */ /* 0x001fca000f8e0200 */
[----:B-1----:R-:W-:-:S13]  /*0060*/  ISETP.GE.AND P0, PT, R0, UR5, PT ;  /* 0x0000000500007c0c */ /* 0x002fda000bf06270 */
[----:B------:R-:W-:Y:S05]  /*0070*/  @P0 EXIT ;  /* 0x000000000000094d */ /* 0x000fea0003800000 */
[----:B------:R-:W0:Y:S01]  /*0080*/  LDC.64 R4, c[0x0][0x380] ;  /* 0x0000e000ff047b82 */ /* 0x000e220000000a00 */
[----:B------:R-:W1:Y:S01]  /*0090*/  LDCU UR4, c[0x0][0x370] ;  /* 0x00006e00ff0477ac */ /* 0x000e620008000800 */
[----:B------:R-:W-:Y:S01]  /*00a0*/  HFMA2 R9, -RZ, RZ, 1.875, 0 ;  /* 0x3f800000ff097431 */ /* 0x000fe200000001ff */
[----:B------:R-:W2:Y:S01]  /*00b0*/  LDCU.64 UR6, c[0x0][0x358] ;  /* 0x00006b00ff0677ac */ /* 0x000ea20008000a00 */
[----:B-1----:R-:W-:-:S07]  /*00c0*/  IMAD R7, R7, UR4, RZ ;  /* 0x0000000407077c24 */ /* 0x002fce000f8e02ff */
.L_x_0:
[----:B0-----:R-:W-:Y:S01]  /*00d0*/  IMAD.WIDE R2, R0, 0x4, R4 ;  /* 0x0000000400027825 */ /* 0x001fe200078e0204 */
[----:B------:R-:W-:-:S04]  /*00e0*/  IADD3 R0, PT, PT, R7, R0, RZ ;  /* 0x0000000007007210 */ /* 0x000fc80007ffe0ff */
[----:B--2---:R1:W-:Y:S01]  /*00f0*/  STG.E desc[UR6][R2.64], R9 ;  /* 0x0000000902007986 */ /* 0x0043e2000c101906 */
[----:B------:R-:W-:-:S13]  /*0100*/  ISETP.GE.AND P0, PT, R0, UR5, PT ;  /* 0x0000000500007c0c */ /* 0x000fda000bf06270 */
[----:B-1----:R-:W-:Y:S05]  /*0110*/  @!P0 BRA `(.L_x_0) ;  /* 0xfffffffc00ec8947 */ /* 0x002fea000383ffff */
[----:B------:R-:W-:Y:S05]  /*0120*/  EXIT ;  /* 0x000000000000794d */ /* 0x000fea0003800000 */
.L_x_1:
[----:B------:R-:W-:-:S00]  /*0130*/  BRA `(.L_x_1) ;  /* 0xfffffffc00fc7947 */ /* 0x000fc0000383ffff */
[----:B------:R-:W-:-:S00]  /*0140*/  NOP ;  /* 0x0000000000007918 */ /* 0x000fc00000000000 */
        /* <DEDUP_REMOVED lines=11> */
.L_x_7:


//--------------------- .text._Z11partial_dotPKfS0_Pfi --------------------------
	.section	.text._Z11partial_dotPKfS0_Pfi,"ax",@progbits
	.align	128
        .global         _Z11partial_dotPKfS0_Pfi
        .type           _Z11partial_dotPKfS0_Pfi,@function
        .size           _Z11partial_dotPKfS0_Pfi,(.L_x_8 - _Z11partial_dotPKfS0_Pfi)
        .other          _Z11partial_dotPKfS0_Pfi,@"STO_CUDA_ENTRY STV_DEFAULT"
_Z11partial_dotPKfS0_Pfi:
.text._Z11partial_dotPKfS0_Pfi:
[----:B------:R-:W-:Y:S08]  /*0000*/  LDC R1, c[0x0][0x37c] ;  /* 0x0000df00ff017b82 */ /* 0x000ff00000000800 */
[----:B------:R-:W0:Y:S01]  /*0010*/  S2UR UR5, SR_CgaCtaId ;  /* 0x00000000000579c3 */ /* 0x000e220000008800 */
[----:B------:R-:W1:Y:S01]  /*0020*/  S2R R15, SR_TID.X ;  /* 0x00000000000f7919 */ /* 0x000e620000002100 */
[----:B------:R-:W2:Y:S01]  /*0030*/  LDCU UR8, c[0x0][0x360] ;  /* 0x00006c00ff0877ac */ /* 0x000ea20008000800 */
[----:B------:R-:W-:Y:S01]  /*0040*/  BSSY.RECONVERGENT B0, `(.L_x_2) ;  /* 0x000001b000007945 */ /* 0x000fe20003800200 */
[----:B------:R-:W2:Y:S01]  /*0050*/  S2R R0, SR_CTAID.X ;  /* 0x0000000000007919 */ /* 0x000ea20000002500 */
[----:B------:R-:W-:Y:S01]  /*0060*/  UMOV UR4, 0x400 ;  /* 0x0000040000047882 */ /* 0x000fe20000000000 */
[----:B------:R-:W3:Y:S01]  /*0070*/  LDCU.64 UR6, c[0x0][0x358] ;  /* 0x00006b00ff0677ac */ /* 0x000ee20008000a00 */
[----:B0-----:R-:W-:Y:S01]  /*0080*/  ULEA UR4, UR5, UR4, 0x18 ;  /* 0x0000000405047291 */ /* 0x001fe2000f8ec0ff */
[----:B------:R-:W0:Y:S05]  /*0090*/  LDCU UR5, c[0x0][0x398] ;  /* 0x00007300ff0577ac */ /* 0x000e2a0008000800 */
[----:B-1----:R-:W-:Y:S01]  /*00a0*/  LEA R2, R15, UR4, 0x2 ;  /* 0x000000040f027c11 */ /* 0x002fe2000f8e10ff */
[----:B--2---:R-:W-:-:S04]  /*00b0*/  IMAD R3, R0, UR8, R15 ;  /* 0x0000000800037c24 */ /* 0x004fc8000f8e020f */
[----:B------:R1:W-:Y:S01]  /*00c0*/  STS [R2], RZ ;  /* 0x000000ff02007388 */ /* 0x0003e20000000800 */
[----:B0-----:R-:W-:-:S13]  /*00d0*/  ISETP.GE.AND P0, PT, R3, UR5, PT ;  /* 0x0000000503007c0c */ /* 0x001fda000bf06270 */
[----:B-1-3--:R-:W-:Y:S05]  /*00e0*/  @P0 BRA `(.L_x_3) ;  /* 0x0000000000400947 */ /* 0x00afea0003800000 */
[----:B------:R-:W0:Y:S01]  /*00f0*/  LDC R12, c[0x0][0x370] ;  /* 0x0000dc00ff0c7b82 */ /* 0x000e220000000800 */
[----:B------:R-:W-:Y:S01]  /*0100*/  HFMA2 R13, -RZ, RZ, 0, 0 ;  /* 0x00000000ff0d7431 */ /* 0x000fe200000001ff */
[----:B------:R-:W-:Y:S06]  /*0110*/  BSSY.RECONVERGENT B1, `(.L_x_4) ;  /* 0x000000c000017945 */ /* 0x000fec0003800200 */
[----:B------:R-:W1:Y:S08]  /*0120*/  LDC.64 R8, c[0x0][0x380] ;  /* 0x0000e000ff087b82 */ /* 0x000e700000000a00 */
[----:B------:R-:W2:Y:S01]  /*0130*/  LDC.64 R10, c[0x0][0x388] ;  /* 0x0000e200ff0a7b82 */ /* 0x000ea20000000a00 */
[----:B0-----:R-:W-:-:S07]  /*0140*/  IMAD R12, R12, UR8, RZ ;  /* 0x000000080c0c7c24 */ /* 0x001fce000f8e02ff */
.L_x_5:
[----:B-1----:R-:W-:-:S04]  /*0150*/  IMAD.WIDE R4, R3, 0x4, R8 ;  /* 0x0000000403047825 */ /* 0x002fc800078e0208 */
[----:B--2---:R-:W-:Y:S02]  /*0160*/  IMAD.WIDE R6, R3, 0x4, R10 ;  /* 0x0000000403067825 */ /* 0x004fe400078e020a */
[----:B------:R-:W2:Y:S04]  /*0170*/  LDG.E R4, desc[UR6][R4.64] ;  /* 0x0000000604047981 */ /* 0x000ea8000c1e1900 */
[----:B------:R-:W2:Y:S01]  /*0180*/  LDG.E R6, desc[UR6][R6.64] ;  /* 0x0000000606067981 */ /* 0x000ea2000c1e1900 */
[----:B------:R-:W-:-:S04]  /*0190*/  IADD3 R3, PT, PT, R12, R3, RZ ;  /* 0x000000030c037210 */ /* 0x000fc80007ffe0ff */
[----:B------:R-:W-:Y:S01]  /*01a0*/  ISETP.GE.AND P0, PT, R3, UR5, PT ;  /* 0x0000000503007c0c */ /* 0x000fe2000bf06270 */
[----:B--2---:R-:W-:-:S12]  /*01b0*/  FFMA R13, R4, R6, R13 ;  /* 0x00000006040d7223 */ /* 0x004fd8000000000d */
[----:B------:R-:W-:Y:S05]  /*01c0*/  @!P0 BRA `(.L_x_5) ;  /* 0xfffffffc00e08947 */ /* 0x000fea000383ffff */
[----:B------:R-:W-:Y:S05]  /*01d0*/  BSYNC.RECONVERGENT B1 ;  /* 0x0000000000017941 */ /* 0x000fea0003800200 */
.L_x_4:
[----:B------:R0:W-:Y:S02]  /*01e0*/  STS [R2], R13 ;  /* 0x0000000d02007388 */ /* 0x0001e40000000800 */
.L_x_3:
[----:B------:R-:W-:Y:S05]  /*01f0*/  BSYNC.RECONVERGENT B0 ;  /* 0x0000000000007941 */ /* 0x000fea0003800200 */
.L_x_2:
[----:B------:R-:W-:Y:S01]  /*0200*/  BAR.SYNC.DEFER_BLOCKING 0x0 ;  /* 0x0000000000007b1d */ /* 0x000fe20000010000 */
[C---:B------:R-:W-:Y:S02]  /*0210*/  ISETP.GT.U32.AND P1, PT, R15.reuse, 0x7, PT ;  /* 0x000000070f00780c */ /* 0x040fe40003f24070 */
[----:B------:R-:W-:-:S11]  /*0220*/  ISETP.GT.U32.AND P0, PT, R15, 0x3, PT ;  /* 0x000000030f00780c */ /* 0x000fd60003f04070 */
[----:B------:R-:W-:Y:S04]  /*0230*/  @!P1 LDS R3, [R2+0x20] ;  /* 0x0000200002039984 */ /* 0x000fe80000000800 */
[----:B------:R-:W1:Y:S02]  /*0240*/  @!P1 LDS R4, [R2] ;  /* 0x0000000002049984 */ /* 0x000e640000000800 */
[----:B-1----:R-:W-:-:S05]  /*0250*/  @!P1 FADD R3, R3, R4 ;  /* 0x0000000403039221 */ /* 0x002fca0000000000 */
[----:B------:R-:W-:Y:S01]  /*0260*/  @!P1 STS [R2], R3 ;  /* 0x0000000302009388 */ /* 0x000fe20000000800 */
[----:B------:R-:W-:Y:S01]  /*0270*/  BAR.SYNC.DEFER_BLOCKING 0x0 ;  /* 0x0000000000007b1d */ /* 0x000fe20000010000 */
[----:B------:R-:W-:-:S05]  /*0280*/  ISETP.GT.U32.AND P1, PT, R15, 0x1, PT ;  /* 0x000000010f00780c */ /* 0x000fca0003f24070 */
[----:B------:R-:W-:Y:S04]  /*0290*/  @!P0 LDS R4, [R2+0x10] ;  /* 0x0000100002048984 */ /* 0x000fe80000000800 */
[----:B------:R-:W1:Y:S02]  /*02a0*/  @!P0 LDS R5, [R2] ;  /* 0x0000000002058984 */ /* 0x000e640000000800 */
[----:B-1----:R-:W-:-:S05]  /*02b0*/  @!P0 FADD R5, R4, R5 ;  /* 0x0000000504058221 */ /* 0x002fca0000000000 */
[----:B------:R-:W-:Y:S01]  /*02c0*/  @!P0 STS [R2], R5 ;  /* 0x0000000502008388 */ /* 0x000fe20000000800 */
[----:B------:R-:W-:Y:S01]  /*02d0*/  BAR.SYNC.DEFER_BLOCKING 0x0 ;  /* 0x0000000000007b1d */ /* 0x000fe20000010000 */
[----:B------:R-:W-:-:S05]  /*02e0*/  ISETP.NE.AND P0, PT, R15, RZ, PT ;  /* 0x000000ff0f00720c */ /* 0x000fca0003f05270 */
[----:B------:R-:W-:Y:S04]  /*02f0*/  @!P1 LDS R4, [R2+0x8] ;  /* 0x0000080002049984 */ /* 0x000fe80000000800 */
[----:B------:R-:W1:Y:S02]  /*0300*/  @!P1 LDS R7, [R2] ;  /* 0x0000000002079984 */ /* 0x000e640000000800 */
[----:B-1----:R-:W-:-:S05]  /*0310*/  @!P1 FADD R7, R4, R7 ;  /* 0x0000000704079221 */ /* 0x002fca0000000000 */
[----:B------:R-:W-:Y:S01]  /*0320*/  @!P1 STS [R2], R7 ;  /* 0x0000000702009388 */ /* 0x000fe20000000800 */
[----:B------:R-:W-:Y:S06]  /*0330*/  BAR.SYNC.DEFER_BLOCKING 0x0 ;  /* 0x0000000000007b1d */ /* 0x000fec0000010000 */
[----:B------:R-:W-:Y:S04]  /*0340*/  @!P0 LDS R3, [UR4+0x4] ;  /* 0x00000404ff038984 */ /* 0x000fe80008000800 */
[----:B------:R-:W1:Y:S02]  /*0350*/  @!P0 LDS R4, [R2] ;  /* 0x0000000002048984 */ /* 0x000e640000000800 */
[----:B-1----:R-:W-:-:S05]  /*0360*/  @!P0 FADD R3, R3, R4 ;  /* 0x0000000403038221 */ /* 0x002fca0000000000 */
[----:B------:R1:W-:Y:S01]  /*0370*/  @!P0 STS [R2], R3 ;  /* 0x0000000302008388 */ /* 0x0003e20000000800 */
[----:B------:R-:W-:Y:S06]  /*0380*/  BAR.SYNC.DEFER_BLOCKING 0x0 ;  /* 0x0000000000007b1d */ /* 0x000fec0000010000 */
[----:B------:R-:W-:Y:S05]  /*0390*/  @P0 EXIT ;  /* 0x000000000000094d */ /* 0x000fea0003800000 */
[----:B------:R-:W2:Y:S01]  /*03a0*/  LDS R5, [UR4] ;  /* 0x00000004ff057984 */ /* 0x000ea20008000800 */
[----:B01----:R-:W0:Y:S02]  /*03b0*/  LDC.64 R2, c[0x0][0x390] ;  /* 0x0000e400ff027b82 */ /* 0x003e240000000a00 */
[----:B0-----:R-:W-:-:S05]  /*03c0*/  IMAD.WIDE.U32 R2, R0, 0x4, R2 ;  /* 0x0000000400027825 */ /* 0x001fca00078e0002 */
[----:B--2---:R-:W-:Y:S01]  /*03d0*/  STG.E desc[UR6][R2.64], R5 ;  /* 0x0000000502007986 */ /* 0x004fe2000c101906 */
[----:B------:R-:W-:Y:S05]  /*03e0*/  EXIT ;  /* 0x000000000000794d */ /* 0x000fea0003800000 */
.L_x_6:
        /* <DEDUP_REMOVED lines=9> */
.L_x_8:


//--------------------- .nv.shared.reserved.0     --------------------------
	.section	.nv.shared.reserved.0,"aw",@nobits
	.weak		__nv_reservedSMEM_offset_0_alias
	.size		__nv_reservedSMEM_offset_0_alias, 0, 64
	.other		__nv_reservedSMEM_offset_0_alias,@"STO_CUDA_RESERVED_SHARED STV_DEFAULT"
__nv_reservedSMEM_offset_0_alias:
	.zero		0
	.zero		64


//--------------------- .nv.shared._Z11partial_dotPKfS0_Pfi --------------------------
	.section	.nv.shared._Z11partial_dotPKfS0_Pfi,"aw",@nobits
	.sectionflags	@""
	.align	4
.nv.shared._Z11partial_dotPKfS0_Pfi:
	.zero		1088


//--------------------- .nv.constant0._Z11init_vectorPfi --------------------------
	.section	.nv.constant0._Z11init_vectorPfi,"a",@progbits
	.sectionflags	@""
	.align	4
.nv.constant0._Z11init_vectorPfi:
	.zero		908


//--------------------- .nv.constant0._Z11partial_dotPKfS0_Pfi --------------------------
	.section	.nv.constant0._Z11partial_dotPKfS0_Pfi,"a",@progbits
	.sectionflags	@""
	.align	4
.nv.constant0._Z11partial_dotPKfS0_Pfi:
	.zero		924


//--------------------- SYMBOLS --------------------------

	.type		.nv.reservedSmem.offset0,@object
	.size		.nv.reservedSmem.offset0,0x4
	.type		.nv.reservedSmem.cap,@object
	.size		.nv.reservedSmem.cap,0x4
